	.headerflags	@"EF_CUDA_TEXMODE_UNIFIED EF_CUDA_64BIT_ADDRESS EF_CUDA_ACCELERATORS EF_CUDA_SM90 EF_CUDA_VIRTUAL_SM(EF_CUDA_SM90)"
	.elftype	@"ET_EXEC"


//--------------------- .nv.info                  --------------------------
	.section	.nv.info,"",@"SHT_CUDA_INFO"
	.align	4


	//----- nvinfo : EIATTR_REGCOUNT
	.align		4
        /*0000*/ 	.byte	0x04, 0x2f
        /*0002*/ 	.short	(.L_2 - .L_1)
	.align		4
.L_1:
        /*0004*/ 	.word	index@(triton_per_fused_native_group_norm_54)
        /*0008*/ 	.word	0x00000013


	//----- nvinfo : EIATTR_MIN_STACK_SIZE
	.align		4
.L_2:
        /*000c*/ 	.byte	0x04, 0x12
        /*000e*/ 	.short	(.L_4 - .L_3)
	.align		4
.L_3:
        /*0010*/ 	.word	index@(triton_per_fused_native_group_norm_54)
        /*0014*/ 	.word	0x00000000


	//----- nvinfo : EIATTR_FRAME_SIZE
	.align		4
.L_4:
        /*0018*/ 	.byte	0x04, 0x11
        /*001a*/ 	.short	(.L_6 - .L_5)
	.align		4
.L_5:
        /*001c*/ 	.word	index@(triton_per_fused_native_group_norm_54)
        /*0020*/ 	.word	0x00000000


	//----- nvinfo : EIATTR_MIN_STACK_SIZE
	.align		4
.L_6:
        /*0024*/ 	.byte	0x04, 0x12
        /*0026*/ 	.short	(.L_8 - .L_7)
	.align		4
.L_7:
        /*0028*/ 	.word	index@(triton_per_fused_native_group_norm_54)
        /*002c*/ 	.word	0x00000000
.L_8:


//--------------------- .nv.info.triton_per_fused_native_group_norm_54 --------------------------
	.section	.nv.info.triton_per_fused_native_group_norm_54,"",@"SHT_CUDA_INFO"
	.sectionflags	@""
	.align	4


	//----- nvinfo : EIATTR_CUDA_API_VERSION
	.align		4
        /*0000*/ 	.byte	0x04, 0x37
        /*0002*/ 	.short	(.L_10 - .L_9)
.L_9:
        /*0004*/ 	.word	0x0000007c


	//----- nvinfo : EIATTR_KPARAM_INFO
	.align		4
.L_10:
        /*0008*/ 	.byte	0x04, 0x17
        /*000a*/ 	.short	(.L_12 - .L_11)
.L_11:
        /*000c*/ 	.word	0x00000000
        /*0010*/ 	.short	0x0004
        /*0012*/ 	.short	0x001c
        /*0014*/ 	.byte	0x00, 0xf0, 0x11, 0x00


	//----- nvinfo : EIATTR_KPARAM_INFO
	.align		4
.L_12:
        /*0018*/ 	.byte	0x04, 0x17
        /*001a*/ 	.short	(.L_14 - .L_13)
.L_13:
        /*001c*/ 	.word	0x00000000
        /*0020*/ 	.short	0x0003
        /*0022*/ 	.short	0x0018
        /*0024*/ 	.byte	0x00, 0xf0, 0x11, 0x00


	//----- nvinfo : EIATTR_KPARAM_INFO
	.align		4
.L_14:
        /*0028*/ 	.byte	0x04, 0x17
        /*002a*/ 	.short	(.L_16 - .L_15)
.L_15:
        /*002c*/ 	.word	0x00000000
        /*0030*/ 	.short	0x0002
        /*0032*/ 	.short	0x0010
        /*0034*/ 	.byte	0x00, 0xf4, 0x21, 0x00


	//----- nvinfo : EIATTR_KPARAM_INFO
	.align		4
.L_16:
        /*0038*/ 	.byte	0x04, 0x17
        /*003a*/ 	.short	(.L_18 - .L_17)
.L_17:
        /*003c*/ 	.word	0x00000000
        /*0040*/ 	.short	0x0001
        /*0042*/ 	.short	0x0008
        /*0044*/ 	.byte	0x00, 0xf4, 0x21, 0x00


	//----- nvinfo : EIATTR_KPARAM_INFO
	.align		4
.L_18:
        /*0048*/ 	.byte	0x04, 0x17
        /*004a*/ 	.short	(.L_20 - .L_19)
.L_19:
        /*004c*/ 	.word	0x00000000
        /*0050*/ 	.short	0x0000
        /*0052*/ 	.short	0x0000
        /*0054*/ 	.byte	0x00, 0xf4, 0x21, 0x00


	//----- nvinfo : EIATTR_SPARSE_MMA_MASK
	.align		4
.L_20:
        /*0058*/ 	.byte	0x03, 0x50
        /*005a*/ 	.short	0x0000


	//----- nvinfo : EIATTR_MAXREG_COUNT
	.align		4
        /*005c*/ 	.byte	0x03, 0x1b
        /*005e*/ 	.short	0x00ff


	//----- nvinfo : EIATTR_COOP_GROUP_MASK_REGIDS
	.align		4
        /*0060*/ 	.byte	0x04, 0x29
        /*0062*/ 	.short	(.L_22 - .L_21)


	//   ....[0]....
.L_21:
        /*0064*/ 	.word	0xffffffff


	//   ....[1]....
        /*0068*/ 	.word	0xffffffff


	//   ....[2]....
        /*006c*/ 	.word	0xffffffff


	//   ....[3]....
        /*0070*/ 	.word	0xffffffff


	//   ....[4]....
        /*0074*/ 	.word	0xffffffff


	//   ....[5]....
        /*0078*/ 	.word	0xffffffff


	//   ....[6]....
        /*007c*/ 	.word	0xffffffff


	//   ....[7]....
        /*0080*/ 	.word	0xffffffff


	//   ....[8]....
        /*0084*/ 	.word	0xffffffff


	//   ....[9]....
        /*0088*/ 	.word	0xffffffff


	//   ....[10]....
        /*008c*/ 	.word	0xffffffff


	//   ....[11]....
        /*0090*/ 	.word	0xffffffff


	//   ....[12]....
        /*0094*/ 	.word	0xffffffff


	//   ....[13]....
        /*0098*/ 	.word	0xffffffff


	//   ....[14]....
        /*009c*/ 	.word	0xffffffff


	//   ....[15]....
        /*00a0*/ 	.word	0xffffffff


	//----- nvinfo : EIATTR_COOP_GROUP_INSTR_OFFSETS
	.align		4
.L_22:
        /*00a4*/ 	.byte	0x04, 0x28
        /*00a6*/ 	.short	(.L_24 - .L_23)


	//   ....[0]....
.L_23:
        /*00a8*/ 	.word	0x000001f0


	//   ....[1]....
        /*00ac*/ 	.word	0x00000210


	//   ....[2]....
        /*00b0*/ 	.word	0x00000230


	//   ....[3]....
        /*00b4*/ 	.word	0x00000250


	//   ....[4]....
        /*00b8*/ 	.word	0x00000270


	//   ....[5]....
        /*00bc*/ 	.word	0x000002c0


	//   ....[6]....
        /*00c0*/ 	.word	0x000002e0


	//   ....[7]....
        /*00c4*/ 	.word	0x00000300


	//   ....[8]....
        /*00c8*/ 	.word	0x000003f0


	//   ....[9]....
        /*00cc*/ 	.word	0x00000410


	//   ....[10]....
        /*00d0*/ 	.word	0x00000430


	//   ....[11]....
        /*00d4*/ 	.word	0x00000450


	//   ....[12]....
        /*00d8*/ 	.word	0x00000480


	//   ....[13]....
        /*00dc*/ 	.word	0x00000500


	//   ....[14]....
        /*00e0*/ 	.word	0x00000520


	//   ....[15]....
        /*00e4*/ 	.word	0x00000540


	//----- nvinfo : EIATTR_EXIT_INSTR_OFFSETS
	.align		4
.L_24:
        /*00e8*/ 	.byte	0x04, 0x1c
        /*00ea*/ 	.short	(.L_26 - .L_25)


	//   ....[0]....
.L_25:
        /*00ec*/ 	.word	0x00000610


	//   ....[1]....
        /*00f0*/ 	.word	0x00000630


	//----- nvinfo : EIATTR_REQNTID
	.align		4
.L_26:
        /*00f4*/ 	.byte	0x04, 0x10
        /*00f6*/ 	.short	(.L_28 - .L_27)
.L_27:
        /*00f8*/ 	.word	0x00000100
        /*00fc*/ 	.word	0x00000001
        /*0100*/ 	.word	0x00000001


	//----- nvinfo : EIATTR_CBANK_PARAM_SIZE
	.align		4
.L_28:
        /*0104*/ 	.byte	0x03, 0x19
        /*0106*/ 	.short	0x0020


	//----- nvinfo : EIATTR_PARAM_CBANK
	.align		4
        /*0108*/ 	.byte	0x04, 0x0a
        /*010a*/ 	.short	(.L_30 - .L_29)
	.align		4
.L_29:
        /*010c*/ 	.word	index@(.nv.constant0.triton_per_fused_native_group_norm_54)
        /*0110*/ 	.short	0x0210
        /*0112*/ 	.short	0x0020


	//----- nvinfo : EIATTR_SW_WAR
	.align		4
.L_30:
        /*0114*/ 	.byte	0x04, 0x36
        /*0116*/ 	.short	(.L_32 - .L_31)
.L_31:
        /*0118*/ 	.word	0x00000008
.L_32:


//--------------------- .nv.callgraph             --------------------------
	.section	.nv.callgraph,"",@"SHT_CUDA_CALLGRAPH"
	.align	4
	.sectionentsize	8
	.align		4
        /*0000*/ 	.word	0x00000000
	.align		4
        /*0004*/ 	.word	0xffffffff
	.align		4
        /*0008*/ 	.word	0x00000000
	.align		4
        /*000c*/ 	.word	0xfffffffe
	.align		4
        /*0010*/ 	.word	0x00000000
	.align		4
        /*0014*/ 	.word	0xfffffffd
	.align		4
        /*0018*/ 	.word	0x00000000
	.align		4
        /*001c*/ 	.word	0xfffffffc


//--------------------- .nv.constant4             --------------------------
	.section	.nv.constant4,"a",@progbits
	.align	8
	.align		8
.nv.constant4:
        /*0000*/ 	.dword	_$_str


//--------------------- .text.triton_per_fused_native_group_norm_54 --------------------------
	.section	.text.triton_per_fused_native_group_norm_54,"ax",@progbits
	.sectionflags	@"SHF_BARRIERS=1"
	.align	128
        .global         triton_per_fused_native_group_norm_54
        .type           triton_per_fused_native_group_norm_54,@function
        .size           triton_per_fused_native_group_norm_54,(.L_x_1 - triton_per_fused_native_group_norm_54)
        .other          triton_per_fused_native_group_norm_54,@"STO_CUDA_ENTRY STV_DEFAULT"
triton_per_fused_native_group_norm_54:
.text.triton_per_fused_native_group_norm_54:
[----:B------:R-:W0:Y:S02]  /*0000*/  LDC R1, c[0x0][0x28] ;  /* 0x00000a00ff017b82 */ /* 0x000e240000000800 */
[----:B------:R-:W1:Y:S01]  /*0010*/  S2R R0, SR_CTAID.X ;  /* 0x0000000000007919 */ /* 0x000e620000002500 */
[----:B------:R-:W2:Y:S01]  /*0020*/  LDC.64 R2, c[0x0][0x218] ;  /* 0x00008600ff027b82 */ /* 0x000ea20000000a00 */
[----:B------:R-:W-:Y:S01]  /*0030*/  ULDC.64 UR6, c[0x0][0x208] ;  /* 0x0000820000067ab9 */ /* 0x000fe20000000a00 */
[----:B------:R-:W3:Y:S01]  /*0040*/  S2R R11, SR_TID.X ;  /* 0x00000000000b7919 */ /* 0x000ee20000002100 */
[----:B-1----:R-:W-:Y:S02]  /*0050*/  SHF.R.S32.HI R5, RZ, 0x1f, R0 ;  /* 0x0000001fff057819 */ /* 0x002fe40000011400 */
[----:B---3--:R-:W-:Y:S02]  /*0060*/  SHF.L.U32 R4, R11, 0x7, RZ ;  /* 0x000000070b047819 */ /* 0x008fe400000006ff */
[----:B------:R-:W-:Y:S02]  /*0070*/  LEA.HI R5, R5, R0, RZ, 0x5 ;  /* 0x0000000005057211 */ /* 0x000fe400078f28ff */
[----:B------:R-:W-:-:S02]  /*0080*/  SHF.L.U32 R9, R11, 0x2, RZ ;  /* 0x000000020b097819 */ /* 0x000fc400000006ff */
[----:B------:R-:W-:Y:S02]  /*0090*/  LOP3.LUT R4, R4, 0x6000, RZ, 0xc0, !PT ;  /* 0x0000600004047812 */ /* 0x000fe400078ec0ff */
[C---:B------:R-:W-:Y:S02]  /*00a0*/  LOP3.LUT R7, R5.reuse, 0xffffe0, RZ, 0xc0, !PT ;  /* 0x00ffffe005077812 */ /* 0x040fe400078ec0ff */
[----:B------:R-:W-:Y:S02]  /*00b0*/  LOP3.LUT R4, R4, 0xfc, R9, 0xf8, !PT ;  /* 0x000000fc04047812 */ /* 0x000fe400078ef809 */
[----:B------:R-:W-:Y:S02]  /*00c0*/  SHF.L.U32 R5, R5, 0xa, RZ ;  /* 0x0000000a05057819 */ /* 0x000fe400000006ff */
[----:B------:R-:W-:Y:S02]  /*00d0*/  IADD3 R7, -R7, R0, RZ ;  /* 0x0000000007077210 */ /* 0x000fe40007ffe1ff */
[----:B------:R-:W-:-:S02]  /*00e0*/  LOP3.LUT R5, R5, 0xffff8000, RZ, 0xc0, !PT ;  /* 0xffff800005057812 */ /* 0x000fc400078ec0ff */
[----:B------:R-:W-:-:S04]  /*00f0*/  LEA R4, R7, R4, 0x8 ;  /* 0x0000000407047211 */ /* 0x000fc800078e40ff */
[----:B------:R-:W-:-:S05]  /*0100*/  IADD3 R5, R5, R4, RZ ;  /* 0x0000000405057210 */ /* 0x000fca0007ffe0ff */
[----:B--2---:R-:W-:-:S05]  /*0110*/  IMAD.WIDE R2, R5, 0x4, R2 ;  /* 0x0000000405027825 */ /* 0x004fca00078e0202 */
[----:B------:R1:W2:Y:S01]  /*0120*/  LDG.E.128 R4, desc[UR6][R2.64] ;  /* 0x0000000602047981 */ /* 0x0002a2000c1e1d00 */
[----:B------:R-:W3:Y:S01]  /*0130*/  S2UR UR5, SR_CgaCtaId ;  /* 0x00000000000579c3 */ /* 0x000ee20000008800 */
[C---:B------:R-:W-:Y:S01]  /*0140*/  LOP3.LUT P1, RZ, R11.reuse, 0x1f, RZ, 0xc0, !PT ;  /* 0x0000001f0bff7812 */ /* 0x040fe2000782c0ff */
[----:B------:R-:W-:Y:S01]  /*0150*/  UMOV UR4, 0x400 ;  /* 0x0000040000047882 */ /* 0x000fe20000000000 */
[C---:B------:R-:W-:Y:S02]  /*0160*/  ISETP.GE.AND P2, PT, R11.reuse, 0x8, PT ;  /* 0x000000080b00780c */ /* 0x040fe40003f46270 */
[C---:B------:R-:W-:Y:S02]  /*0170*/  LOP3.LUT P0, RZ, R11.reuse, 0x7, RZ, 0xc0, !PT ;  /* 0x000000070bff7812 */ /* 0x040fe4000780c0ff */
[----:B-1----:R-:W-:Y:S02]  /*0180*/  SHF.R.U32.HI R2, RZ, 0x3, R11 ;  /* 0x00000003ff027819 */ /* 0x002fe4000001160b */
[----:B------:R-:W-:-:S02]  /*0190*/  ISETP.LT.AND P0, PT, R11, 0x8, !P0 ;  /* 0x000000080b00780c */ /* 0x000fc40004701270 */
[----:B------:R-:W-:Y:S01]  /*01a0*/  LOP3.LUT R2, R2, 0x1c, RZ, 0xc0, !PT ;  /* 0x0000001c02027812 */ /* 0x000fe200078ec0ff */
[----:B---3--:R-:W-:Y:S01]  /*01b0*/  UPRMT UR4, UR5, 0x654, UR4 ;  /* 0x0000065405047896 */ /* 0x008fe20008000004 */
[----:B--2---:R-:W-:-:S04]  /*01c0*/  FADD R13, R4, R5 ;  /* 0x00000005040d7221 */ /* 0x004fc80000000000 */
[----:B------:R-:W-:-:S04]  /*01d0*/  FADD R12, R6, R13 ;  /* 0x0000000d060c7221 */ /* 0x000fc80000000000 */
[----:B------:R-:W-:-:S05]  /*01e0*/  FADD R12, R7, R12 ;  /* 0x0000000c070c7221 */ /* 0x000fca0000000000 */
[----:B------:R-:W1:Y:S02]  /*01f0*/  SHFL.BFLY PT, R13, R12, 0x10, 0x1f ;  /* 0x0e001f000c0d7f89 */ /* 0x000e6400000e0000 */
[----:B-1----:R-:W-:-:S05]  /*0200*/  FADD R13, R12, R13 ;  /* 0x0000000d0c0d7221 */ /* 0x002fca0000000000 */
        /* <DEDUP_REMOVED lines=8> */
[----:B------:R-:W-:Y:S01]  /*0290*/  @!P1 STS [R2+UR4], R3 ;  /* 0x0000000302009988 */ /* 0x000fe20008000804 */
[----:B------:R-:W-:Y:S06]  /*02a0*/  BAR.SYNC.DEFER_BLOCKING 0x0 ;  /* 0x0000000000007b1d */ /* 0x000fec0000010000 */
[----:B------:R-:W1:Y:S04]  /*02b0*/  @!P2 LDS R10, [R9+UR4] ;  /* 0x00000004090aa984 */ /* 0x000e680008000800 */
[----:B-1----:R-:W1:Y:S02]  /*02c0*/  SHFL.BFLY PT, R13, R10, 0x4, 0x1f ;  /* 0x0c801f000a0d7f89 */ /* 0x002e6400000e0000 */
[----:B-1----:R-:W-:-:S05]  /*02d0*/  FADD R13, R10, R13 ;  /* 0x0000000d0a0d7221 */ /* 0x002fca0000000000 */
[----:B------:R-:W1:Y:S02]  /*02e0*/  SHFL.BFLY PT, R12, R13, 0x2, 0x1f ;  /* 0x0c401f000d0c7f89 */ /* 0x000e6400000e0000 */
[----:B-1----:R-:W-:-:S05]  /*02f0*/  FADD R12, R13, R12 ;  /* 0x0000000c0d0c7221 */ /* 0x002fca0000000000 */
[----:B------:R-:W1:Y:S02]  /*0300*/  SHFL.BFLY PT, R15, R12, 0x1, 0x1f ;  /* 0x0c201f000c0f7f89 */ /* 0x000e6400000e0000 */
[----:B-1----:R-:W-:-:S05]  /*0310*/  FADD R14, R12, R15 ;  /* 0x0000000f0c0e7221 */ /* 0x002fca0000000000 */
[----:B------:R-:W-:Y:S01]  /*0320*/  @P0 STS [R9+UR4], R14 ;  /* 0x0000000e09000988 */ /* 0x000fe20008000804 */
[----:B------:R-:W-:Y:S06]  /*0330*/  BAR.SYNC.DEFER_BLOCKING 0x0 ;  /* 0x0000000000007b1d */ /* 0x000fec0000010000 */
[----:B------:R-:W1:Y:S02]  /*0340*/  LDS R3, [UR4] ;  /* 0x00000004ff037984 */ /* 0x000e640008000800 */
[----:B-1----:R-:W-:-:S04]  /*0350*/  FADD R3, RZ, R3 ;  /* 0x00000003ff037221 */ /* 0x002fc80000000000 */
[----:B------:R-:W-:-:S04]  /*0360*/  FMUL R3, R3, 0.0009765625 ;  /* 0x3a80000003037820 */ /* 0x000fc80000400000 */
[--C-:B------:R-:W-:Y:S01]  /*0370*/  FADD R5, R5, -R3.reuse ;  /* 0x8000000305057221 */ /* 0x100fe20000000000 */
[--C-:B------:R-:W-:Y:S01]  /*0380*/  FADD R4, R4, -R3.reuse ;  /* 0x8000000304047221 */ /* 0x100fe20000000000 */
[--C-:B------:R-:W-:Y:S01]  /*0390*/  FADD R6, R6, -R3.reuse ;  /* 0x8000000306067221 */ /* 0x100fe20000000000 */
[----:B------:R-:W-:Y:S01]  /*03a0*/  FADD R7, R7, -R3 ;  /* 0x8000000307077221 */ /* 0x000fe20000000000 */
[----:B------:R-:W-:-:S04]  /*03b0*/  FMUL R5, R5, R5 ;  /* 0x0000000505057220 */ /* 0x000fc80000400000 */
[----:B------:R-:W-:-:S04]  /*03c0*/  FFMA R5, R4, R4, R5 ;  /* 0x0000000404057223 */ /* 0x000fc80000000005 */
[----:B------:R-:W-:-:S04]  /*03d0*/  FFMA R6, R6, R6, R5 ;  /* 0x0000000606067223 */ /* 0x000fc80000000005 */
[----:B------:R-:W-:-:S05]  /*03e0*/  FFMA R6, R7, R7, R6 ;  /* 0x0000000707067223 */ /* 0x000fca0000000006 */
[----:B------:R-:W1:Y:S02]  /*03f0*/  SHFL.BFLY PT, R5, R6, 0x10, 0x1f ;  /* 0x0e001f0006057f89 */ /* 0x000e6400000e0000 */
[----:B-1----:R-:W-:-:S05]  /*0400*/  FADD R5, R6, R5 ;  /* 0x0000000506057221 */ /* 0x002fca0000000000 */
[----:B------:R-:W1:Y:S02]  /*0410*/  SHFL.BFLY PT, R4, R5, 0x8, 0x1f ;  /* 0x0d001f0005047f89 */ /* 0x000e6400000e0000 */
[----:B-1----:R-:W-:-:S05]  /*0420*/  FADD R4, R5, R4 ;  /* 0x0000000405047221 */ /* 0x002fca0000000000 */
[----:B------:R-:W1:Y:S02]  /*0430*/  SHFL.BFLY PT, R7, R4, 0x4, 0x1f ;  /* 0x0c801f0004077f89 */ /* 0x000e6400000e0000 */
[----:B-1----:R-:W-:-:S05]  /*0440*/  FADD R7, R4, R7 ;  /* 0x0000000704077221 */ /* 0x002fca0000000000 */
[----:B------:R-:W1:Y:S02]  /*0450*/  SHFL.BFLY PT, R10, R7, 0x2, 0x1f ;  /* 0x0c401f00070a7f89 */ /* 0x000e6400000e0000 */
[----:B-1----:R-:W-:Y:S02]  /*0460*/  FADD R10, R7, R10 ;  /* 0x0000000a070a7221 */ /* 0x002fe40000000000 */
[----:B------:R-:W1:Y:S03]  /*0470*/  LDC.64 R6, c[0x0][0x220] ;  /* 0x00008800ff067b82 */ /* 0x000e660000000a00 */
[----:B------:R-:W2:Y:S01]  /*0480*/  SHFL.BFLY PT, R13, R10, 0x1, 0x1f ;  /* 0x0c201f000a0d7f89 */ /* 0x000ea200000e0000 */
[----:B-1----:R-:W-:-:S04]  /*0490*/  IMAD.WIDE R6, R0, 0x4, R6 ;  /* 0x0000000400067825 */ /* 0x002fc800078e0206 */
[----:B--2---:R-:W-:Y:S01]  /*04a0*/  FADD R13, R10, R13 ;  /* 0x0000000d0a0d7221 */ /* 0x004fe20000000000 */
[----:B------:R-:W-:Y:S06]  /*04b0*/  BAR.SYNC.DEFER_BLOCKING 0x0 ;  /* 0x0000000000007b1d */ /* 0x000fec0000010000 */
[----:B------:R1:W-:Y:S02]  /*04c0*/  @!P1 STS [R2+UR4], R13 ;  /* 0x0000000d02009988 */ /* 0x0003e40008000804 */
[----:B------:R-:W-:Y:S01]  /*04d0*/  BAR.SYNC.DEFER_BLOCKING 0x0 ;  /* 0x0000000000007b1d */ /* 0x000fe20000010000 */
[----:B-1----:R-:W-:-:S05]  /*04e0*/  HFMA2.MMA R13, -RZ, RZ, 0.8125, 0 ;  /* 0x3a800000ff0d7435 */ /* 0x002fca00000001ff */
[----:B------:R-:W1:Y:S04]  /*04f0*/  @!P2 LDS R8, [R9+UR4] ;  /* 0x000000040908a984 */ /* 0x000e680008000800 */
[----:B-1----:R-:W1:Y:S02]  /*0500*/  SHFL.BFLY PT, R5, R8, 0x4, 0x1f ;  /* 0x0c801f0008057f89 */ /* 0x002e6400000e0000 */
[----:B-1----:R-:W-:-:S05]  /*0510*/  FADD R12, R8, R5 ;  /* 0x00000005080c7221 */ /* 0x002fca0000000000 */
[----:B------:R-:W1:Y:S02]  /*0520*/  SHFL.BFLY PT, R5, R12, 0x2, 0x1f ;  /* 0x0c401f000c057f89 */ /* 0x000e6400000e0000 */
[----:B-1----:R-:W-:-:S05]  /*0530*/  FADD R14, R12, R5 ;  /* 0x000000050c0e7221 */ /* 0x002fca0000000000 */
[----:B------:R-:W1:Y:S02]  /*0540*/  SHFL.BFLY PT, R5, R14, 0x1, 0x1f ;  /* 0x0c201f000e057f89 */ /* 0x000e6400000e0000 */
[----:B-1----:R-:W-:Y:S02]  /*0550*/  FADD R10, R14, R5 ;  /* 0x000000050e0a7221 */ /* 0x002fe40000000000 */
[----:B------:R-:W1:Y:S03]  /*0560*/  LDC.64 R4, c[0x0][0x210] ;  /* 0x00008400ff047b82 */ /* 0x000e660000000a00 */
[----:B------:R-:W-:Y:S05]  /*0570*/  @P0 STS [R9+UR4], R10 ;  /* 0x0000000a09000988 */ /* 0x000fea0008000804 */
[----:B------:R-:W-:Y:S01]  /*0580*/  BAR.SYNC.DEFER_BLOCKING 0x0 ;  /* 0x0000000000007b1d */ /* 0x000fe20000010000 */
[----:B------:R-:W-:Y:S01]  /*0590*/  LOP3.LUT P0, RZ, R11, 0xff, RZ, 0xc0, !PT ;  /* 0x000000ff0bff7812 */ /* 0x000fe2000780c0ff */
[----:B-1----:R-:W-:-:S04]  /*05a0*/  IMAD.WIDE R4, R0, 0x4, R4 ;  /* 0x0000000400047825 */ /* 0x002fc800078e0204 */
[----:B------:R-:W1:Y:S02]  /*05b0*/  LDS R2, [UR4] ;  /* 0x00000004ff027984 */ /* 0x000e640008000800 */
[----:B-1----:R-:W-:-:S04]  /*05c0*/  FADD R2, RZ, R2 ;  /* 0x00000002ff027221 */ /* 0x002fc80000000000 */
[----:B------:R-:W-:-:S04]  /*05d0*/  FFMA R2, R2, R13, 9.9999997473787516356e-06 ;  /* 0x3727c5ac02027423 */ /* 0x000fc8000000000d */
[----:B------:R-:W1:Y:S01]  /*05e0*/  MUFU.RSQ R13, R2 ;  /* 0x00000002000d7308 */ /* 0x000e620000001400 */
[----:B------:R-:W-:Y:S06]  /*05f0*/  BAR.SYNC.DEFER_BLOCKING 0x0 ;  /* 0x0000000000007b1d */ /* 0x000fec0000010000 */
[----:B-1----:R1:W-:Y:S01]  /*0600*/  @!P0 STG.E desc[UR6][R4.64], R13 ;  /* 0x0000000d04008986 */ /* 0x0023e2000c101906 */
[----:B------:R-:W-:Y:S05]  /*0610*/  @P0 EXIT ;  /* 0x000000000000094d */ /* 0x000fea0003800000 */
[----:B------:R-:W-:Y:S01]  /*0620*/  STG.E desc[UR6][R6.64], R3 ;  /* 0x0000000306007986 */ /* 0x000fe2000c101906 */
[----:B------:R-:W-:Y:S05]  /*0630*/  EXIT ;  /* 0x000000000000794d */ /* 0x000fea0003800000 */
.L_x_0:
[----:B------:R-:W-:-:S00]  /*0640*/  BRA `(.L_x_0) ;  /* 0xfffffffc00fc7947 */ /* 0x000fc0000383ffff */
[----:B------:R-:W-:-:S00]  /*0650*/  NOP ;  /* 0x0000000000007918 */ /* 0x000fc00000000000 */
        /* <DEDUP_REMOVED lines=10> */
.L_x_1:


//--------------------- .nv.global.init           --------------------------
	.section	.nv.global.init,"aw",@progbits
.nv.global.init:
	.type		_$_str,@object
	.size		_$_str,(.L_0 - _$_str)
_$_str:
        /*0000*/ 	.byte	0x5f, 0x5f, 0x43, 0x55, 0x44, 0x41, 0x5f, 0x46, 0x54, 0x5a, 0x00
.L_0:


//--------------------- .nv.shared.triton_per_fused_native_group_norm_54 --------------------------
	.section	.nv.shared.triton_per_fused_native_group_norm_54,"aw",@nobits
	.sectionflags	@""
	.align	16
	.zero		1024


//--------------------- .nv.constant0.triton_per_fused_native_group_norm_54 --------------------------
	.section	.nv.constant0.triton_per_fused_native_group_norm_54,"a",@progbits
	.sectionflags	@""
	.align	4
.nv.constant0.triton_per_fused_native_group_norm_54:
	.zero		560
